	.headerflags	@"EF_CUDA_TEXMODE_UNIFIED EF_CUDA_64BIT_ADDRESS EF_CUDA_ACCELERATORS EF_CUDA_SM90 EF_CUDA_VIRTUAL_SM(EF_CUDA_SM90)"
	.elftype	@"ET_EXEC"


//--------------------- .nv.info                  --------------------------
	.section	.nv.info,"",@"SHT_CUDA_INFO"
	.align	4


	//----- nvinfo : EIATTR_REGCOUNT
	.align		4
        /*0000*/ 	.byte	0x04, 0x2f
        /*0002*/ 	.short	(.L_1 - .L_0)
	.align		4
.L_0:
        /*0004*/ 	.word	index@(triton_poi_fused_max_pool2d_with_indices_0)
        /*0008*/ 	.word	0x00000012


	//----- nvinfo : EIATTR_MIN_STACK_SIZE
	.align		4
.L_1:
        /*000c*/ 	.byte	0x04, 0x12
        /*000e*/ 	.short	(.L_3 - .L_2)
	.align		4
.L_2:
        /*0010*/ 	.word	index@(triton_poi_fused_max_pool2d_with_indices_0)
        /*0014*/ 	.word	0x00000000


	//----- nvinfo : EIATTR_FRAME_SIZE
	.align		4
.L_3:
        /*0018*/ 	.byte	0x04, 0x11
        /*001a*/ 	.short	(.L_5 - .L_4)
	.align		4
.L_4:
        /*001c*/ 	.word	index@(triton_poi_fused_max_pool2d_with_indices_0)
        /*0020*/ 	.word	0x00000000


	//----- nvinfo : EIATTR_MIN_STACK_SIZE
	.align		4
.L_5:
        /*0024*/ 	.byte	0x04, 0x12
        /*0026*/ 	.short	(.L_7 - .L_6)
	.align		4
.L_6:
        /*0028*/ 	.word	index@(triton_poi_fused_max_pool2d_with_indices_0)
        /*002c*/ 	.word	0x00000000
.L_7:


//--------------------- .nv.info.triton_poi_fused_max_pool2d_with_indices_0 --------------------------
	.section	.nv.info.triton_poi_fused_max_pool2d_with_indices_0,"",@"SHT_CUDA_INFO"
	.sectionflags	@""
	.align	4


	//----- nvinfo : EIATTR_CUDA_API_VERSION
	.align		4
        /*0000*/ 	.byte	0x04, 0x37
        /*0002*/ 	.short	(.L_9 - .L_8)
.L_8:
        /*0004*/ 	.word	0x0000007c


	//----- nvinfo : EIATTR_KPARAM_INFO
	.align		4
.L_9:
        /*0008*/ 	.byte	0x04, 0x17
        /*000a*/ 	.short	(.L_11 - .L_10)
.L_10:
        /*000c*/ 	.word	0x00000000
        /*0010*/ 	.short	0x0002
        /*0012*/ 	.short	0x0010
        /*0014*/ 	.byte	0x00, 0xf0, 0x11, 0x00


	//----- nvinfo : EIATTR_KPARAM_INFO
	.align		4
.L_11:
        /*0018*/ 	.byte	0x04, 0x17
        /*001a*/ 	.short	(.L_13 - .L_12)
.L_12:
        /*001c*/ 	.word	0x00000000
        /*0020*/ 	.short	0x0001
        /*0022*/ 	.short	0x0008
        /*0024*/ 	.byte	0x00, 0xf4, 0x21, 0x00


	//----- nvinfo : EIATTR_KPARAM_INFO
	.align		4
.L_13:
        /*0028*/ 	.byte	0x04, 0x17
        /*002a*/ 	.short	(.L_15 - .L_14)
.L_14:
        /*002c*/ 	.word	0x00000000
        /*0030*/ 	.short	0x0000
        /*0032*/ 	.short	0x0000
        /*0034*/ 	.byte	0x00, 0xf4, 0x21, 0x00


	//----- nvinfo : EIATTR_SPARSE_MMA_MASK
	.align		4
.L_15:
        /*0038*/ 	.byte	0x03, 0x50
        /*003a*/ 	.short	0x0000


	//----- nvinfo : EIATTR_MAXREG_COUNT
	.align		4
        /*003c*/ 	.byte	0x03, 0x1b
        /*003e*/ 	.short	0x00ff


	//----- nvinfo : EIATTR_EXIT_INSTR_OFFSETS
	.align		4
        /*0040*/ 	.byte	0x04, 0x1c
        /*0042*/ 	.short	(.L_17 - .L_16)


	//   ....[0]....
.L_16:
        /*0044*/ 	.word	0x00000da0


	//   ....[1]....
        /*0048*/ 	.word	0x00000dc0


	//----- nvinfo : EIATTR_REQNTID
	.align		4
.L_17:
        /*004c*/ 	.byte	0x04, 0x10
        /*004e*/ 	.short	(.L_19 - .L_18)
.L_18:
        /*0050*/ 	.word	0x00000080
        /*0054*/ 	.word	0x00000001
        /*0058*/ 	.word	0x00000001


	//----- nvinfo : EIATTR_CBANK_PARAM_SIZE
	.align		4
.L_19:
        /*005c*/ 	.byte	0x03, 0x19
        /*005e*/ 	.short	0x0014


	//----- nvinfo : EIATTR_PARAM_CBANK
	.align		4
        /*0060*/ 	.byte	0x04, 0x0a
        /*0062*/ 	.short	(.L_21 - .L_20)
	.align		4
.L_20:
        /*0064*/ 	.word	index@(.nv.constant0.triton_poi_fused_max_pool2d_with_indices_0)
        /*0068*/ 	.short	0x0210
        /*006a*/ 	.short	0x0014


	//----- nvinfo : EIATTR_SW_WAR
	.align		4
.L_21:
        /*006c*/ 	.byte	0x04, 0x36
        /*006e*/ 	.short	(.L_23 - .L_22)
.L_22:
        /*0070*/ 	.word	0x00000008
.L_23:


//--------------------- .nv.callgraph             --------------------------
	.section	.nv.callgraph,"",@"SHT_CUDA_CALLGRAPH"
	.align	4
	.sectionentsize	8
	.align		4
        /*0000*/ 	.word	0x00000000
	.align		4
        /*0004*/ 	.word	0xffffffff
	.align		4
        /*0008*/ 	.word	0x00000000
	.align		4
        /*000c*/ 	.word	0xfffffffe
	.align		4
        /*0010*/ 	.word	0x00000000
	.align		4
        /*0014*/ 	.word	0xfffffffd
	.align		4
        /*0018*/ 	.word	0x00000000
	.align		4
        /*001c*/ 	.word	0xfffffffc


//--------------------- .text.triton_poi_fused_max_pool2d_with_indices_0 --------------------------
	.section	.text.triton_poi_fused_max_pool2d_with_indices_0,"ax",@progbits
	.align	128
        .global         triton_poi_fused_max_pool2d_with_indices_0
        .type           triton_poi_fused_max_pool2d_with_indices_0,@function
        .size           triton_poi_fused_max_pool2d_with_indices_0,(.L_x_1 - triton_poi_fused_max_pool2d_with_indices_0)
        .other          triton_poi_fused_max_pool2d_with_indices_0,@"STO_CUDA_ENTRY STV_DEFAULT"
triton_poi_fused_max_pool2d_with_indices_0:
.text.triton_poi_fused_max_pool2d_with_indices_0:
[----:B------:R-:W0:Y:S02]  /*0000*/  LDC R1, c[0x0][0x28] ;  /* 0x00000a00ff017b82 */ /* 0x000e240000000800 */
[----:B------:R-:W1:Y:S01]  /*0010*/  S2R R5, SR_TID.X ;  /* 0x0000000000057919 */ /* 0x000e620000002100 */
[----:B------:R-:W-:Y:S01]  /*0020*/  ULDC.64 UR4, c[0x0][0x208] ;  /* 0x0000820000047ab9 */ /* 0x000fe20000000a00 */
[----:B------:R-:W2:Y:S01]  /*0030*/  S2R R0, SR_CTAID.X ;  /* 0x0000000000007919 */ /* 0x000ea20000002500 */
[----:B-1----:R-:W-:Y:S02]  /*0040*/  LOP3.LUT R5, R5, 0x7f, RZ, 0xc0, !PT ;  /* 0x0000007f05057812 */ /* 0x002fe400078ec0ff */
[----:B--2---:R-:W-:-:S03]  /*0050*/  SHF.R.S32.HI R2, RZ, 0x18, R0 ;  /* 0x00000018ff027819 */ /* 0x004fc60000011400 */
[----:B------:R-:W-:Y:S01]  /*0060*/  IMAD R5, R0, 0x80, R5 ;  /* 0x0000008000057824 */ /* 0x000fe200078e0205 */
[----:B------:R-:W-:-:S03]  /*0070*/  SGXT R0, R2, 0x1 ;  /* 0x000000010200781a */ /* 0x000fc60000000200 */
[----:B------:R-:W-:Y:S01]  /*0080*/  VIADD R9, R5, 0xfffffffb ;  /* 0xfffffffb05097836 */ /* 0x000fe20000000000 */
[----:B------:R-:W1:Y:S01]  /*0090*/  LDC.64 R2, c[0x0][0x210] ;  /* 0x00008400ff027b82 */ /* 0x000e620000000a00 */
[----:B------:R-:W-:-:S04]  /*00a0*/  LEA.HI R0, R0, R5, RZ, 0x2 ;  /* 0x0000000500007211 */ /* 0x000fc800078f10ff */
[----:B------:R-:W-:Y:S02]  /*00b0*/  SHF.R.S32.HI R7, RZ, 0x2, R0 ;  /* 0x00000002ff077819 */ /* 0x000fe40000011400 */
[----:B------:R-:W-:Y:S02]  /*00c0*/  LOP3.LUT R0, R0, 0xfffffffc, RZ, 0xc0, !PT ;  /* 0xfffffffc00007812 */ /* 0x000fe400078ec0ff */
[----:B------:R-:W-:-:S03]  /*00d0*/  LEA.HI R4, R7, R7, RZ, 0x2 ;  /* 0x0000000707047211 */ /* 0x000fc600078f10ff */
[----:B------:R-:W-:Y:S01]  /*00e0*/  IMAD.IADD R0, R5, 0x1, -R0 ;  /* 0x0000000105007824 */ /* 0x000fe200078e0a00 */
[----:B------:R-:W-:-:S05]  /*00f0*/  LOP3.LUT R4, R4, 0xfffffffc, RZ, 0xc0, !PT ;  /* 0xfffffffc04047812 */ /* 0x000fca00078ec0ff */
[----:B------:R-:W-:Y:S02]  /*0100*/  IMAD.IADD R7, R7, 0x1, -R4 ;  /* 0x0000000107077824 */ /* 0x000fe400078e0a04 */
[----:B------:R-:W-:-:S03]  /*0110*/  IMAD.MOV.U32 R4, RZ, RZ, RZ ;  /* 0x000000ffff047224 */ /* 0x000fc600078e00ff */
[----:B------:R-:W-:Y:S01]  /*0120*/  ISETP.GT.AND P0, PT, R7, RZ, PT ;  /* 0x000000ff0700720c */ /* 0x000fe20003f04270 */
[----:B-1----:R-:W-:-:S03]  /*0130*/  IMAD.WIDE R8, R9, 0x4, R2 ;  /* 0x0000000409087825 */ /* 0x002fc600078e0202 */
[----:B------:R-:W-:-:S04]  /*0140*/  ISETP.GT.AND P2, PT, R0, RZ, P0 ;  /* 0x000000ff0000720c */ /* 0x000fc80000744270 */
[----:B------:R-:W-:-:S13]  /*0150*/  ISETP.LT.AND P5, PT, R5, 0x100, P2 ;  /* 0x000001000500780c */ /* 0x000fda00017a1270 */
[----:B------:R1:W2:Y:S01]  /*0160*/  @P5 LDG.E R4, desc[UR4][R8.64] ;  /* 0x0000000408045981 */ /* 0x0002a2000c1e1900 */
[C---:B------:R-:W-:Y:S01]  /*0170*/  ISETP.GT.AND P1, PT, R0.reuse, -0x1, P0 ;  /* 0xffffffff0000780c */ /* 0x040fe20000724270 */
[C---:B------:R-:W-:Y:S01]  /*0180*/  VIADD R11, R5.reuse, 0xfffffffc ;  /* 0xfffffffc050b7836 */ /* 0x040fe20000000000 */
[C---:B------:R-:W-:Y:S01]  /*0190*/  ISETP.GT.AND P0, PT, R0.reuse, -0x2, P0 ;  /* 0xfffffffe0000780c */ /* 0x040fe20000704270 */
[----:B------:R-:W-:Y:S01]  /*01a0*/  IMAD.MOV.U32 R6, RZ, RZ, RZ ;  /* 0x000000ffff067224 */ /* 0x000fe200078e00ff */
[----:B------:R-:W-:Y:S01]  /*01b0*/  ISETP.LT.AND P6, PT, R5, 0x100, P1 ;  /* 0x000001000500780c */ /* 0x000fe20000fc1270 */
[----:B------:R-:W-:Y:S01]  /*01c0*/  IMAD.WIDE R10, R11, 0x4, R2 ;  /* 0x000000040b0a7825 */ /* 0x000fe200078e0202 */
[----:B------:R-:W-:-:S03]  /*01d0*/  ISETP.LT.AND P3, PT, R0, 0x3, P0 ;  /* 0x000000030000780c */ /* 0x000fc60000761270 */
[C---:B------:R-:W-:Y:S01]  /*01e0*/  VIADD R13, R5.reuse, 0xfffffffd ;  /* 0xfffffffd050d7836 */ /* 0x040fe20000000000 */
[----:B------:R-:W-:Y:S01]  /*01f0*/  ISETP.LT.AND P3, PT, R5, 0x100, P3 ;  /* 0x000001000500780c */ /* 0x000fe20001f61270 */
[----:B------:R-:W-:Y:S02]  /*0200*/  IMAD.MOV.U32 R14, RZ, RZ, RZ ;  /* 0x000000ffff0e7224 */ /* 0x000fe400078e00ff */
[----:B------:R-:W-:-:S04]  /*0210*/  IMAD.WIDE R12, R13, 0x4, R2 ;  /* 0x000000040d0c7825 */ /* 0x000fc800078e0202 */
[----:B------:R3:W4:Y:S06]  /*0220*/  @P6 LDG.E R6, desc[UR4][R10.64] ;  /* 0x000000040a066981 */ /* 0x00072c000c1e1900 */
[----:B------:R5:W4:Y:S01]  /*0230*/  @P3 LDG.E R14, desc[UR4][R12.64] ;  /* 0x000000040c0e3981 */ /* 0x000b22000c1e1900 */
[----:B-1----:R-:W-:Y:S02]  /*0240*/  VIADD R8, R0, 0x2 ;  /* 0x0000000200087836 */ /* 0x002fe40000000000 */
[----:B------:R-:W-:-:S03]  /*0250*/  VIADD R9, R5, 0xfffffffe ;  /* 0xfffffffe05097836 */ /* 0x000fc60000000000 */
[----:B------:R-:W-:Y:S01]  /*0260*/  ISETP.GE.U32.AND P4, PT, R8, 0x5, PT ;  /* 0x000000050800780c */ /* 0x000fe20003f86070 */
[----:B------:R-:W-:-:S04]  /*0270*/  IMAD.WIDE R8, R9, 0x4, R2 ;  /* 0x0000000409087825 */ /* 0x000fc800078e0202 */
[----:B---3--:R-:W-:Y:S02]  /*0280*/  VIADD R11, R5, 0xffffffff ;  /* 0xffffffff050b7836 */ /* 0x008fe40000000000 */
[----:B-----5:R-:W-:Y:S02]  /*0290*/  IMAD.MOV.U32 R12, RZ, RZ, RZ ;  /* 0x000000ffff0c7224 */ /* 0x020fe400078e00ff */
[----:B------:R-:W-:Y:S01]  /*02a0*/  IMAD.WIDE R10, R11, 0x4, R2 ;  /* 0x000000040b0a7825 */ /* 0x000fe200078e0202 */
[----:B--2---:R-:W-:Y:S02]  /*02b0*/  SEL R4, R4, RZ, P5 ;  /* 0x000000ff04047207 */ /* 0x004fe40002800000 */
[----:B------:R-:W-:Y:S02]  /*02c0*/  ISETP.GT.AND P5, PT, R7, RZ, !P4 ;  /* 0x000000ff0700720c */ /* 0x000fe400067a4270 */
[----:B------:R-:W-:Y:S01]  /*02d0*/  FSEL R15, R4, -INF , P2 ;  /* 0xff800000040f7808 */ /* 0x000fe20001000000 */
[----:B------:R-:W-:Y:S01]  /*02e0*/  IMAD.MOV.U32 R4, RZ, RZ, RZ ;  /* 0x000000ffff047224 */ /* 0x000fe200078e00ff */
[----:B------:R-:W-:-:S04]  /*02f0*/  ISETP.LT.AND P2, PT, R0, 0x2, P5 ;  /* 0x000000020000780c */ /* 0x000fc80002f41270 */
[----:B------:R-:W-:-:S13]  /*0300*/  ISETP.LT.AND P2, PT, R5, 0x100, P2 ;  /* 0x000001000500780c */ /* 0x000fda0001741270 */
[----:B------:R1:W2:Y:S01]  /*0310*/  @P2 LDG.E R4, desc[UR4][R8.64] ;  /* 0x0000000408042981 */ /* 0x0002a2000c1e1900 */
[----:B----4-:R-:W-:Y:S02]  /*0320*/  SEL R6, R6, RZ, P6 ;  /* 0x000000ff06067207 */ /* 0x010fe40003000000 */
[----:B------:R-:W-:Y:S02]  /*0330*/  ISETP.GT.AND P6, PT, R7, -0x1, PT ;  /* 0xffffffff0700780c */ /* 0x000fe40003fc4270 */
[----:B------:R-:W-:Y:S02]  /*0340*/  FSEL R6, R6, -INF , P1 ;  /* 0xff80000006067808 */ /* 0x000fe40000800000 */
[----:B------:R-:W-:Y:S02]  /*0350*/  ISETP.GT.AND P1, PT, R0, RZ, P6 ;  /* 0x000000ff0000720c */ /* 0x000fe40003724270 */
[----:B------:R-:W-:Y:S02]  /*0360*/  SEL R14, R14, RZ, P3 ;  /* 0x000000ff0e0e7207 */ /* 0x000fe40001800000 */
[----:B------:R-:W-:-:S13]  /*0370*/  ISETP.LT.AND P3, PT, R5, 0x100, P1 ;  /* 0x000001000500780c */ /* 0x000fda0000f61270 */
[----:B------:R3:W4:Y:S01]  /*0380*/  @P3 LDG.E R12, desc[UR4][R10.64] ;  /* 0x000000040a0c3981 */ /* 0x000722000c1e1900 */
[----:B-1----:R-:W-:Y:S02]  /*0390*/  FSEL R9, R14, -INF , P0 ;  /* 0xff8000000e097808 */ /* 0x002fe40000000000 */
[----:B------:R-:W-:Y:S01]  /*03a0*/  FSETP.GT.AND P0, PT, R6, R15, PT ;  /* 0x0000000f0600720b */ /* 0x000fe20003f04000 */
[----:B------:R-:W-:Y:S02]  /*03b0*/  IMAD.MOV.U32 R14, RZ, RZ, RZ ;  /* 0x000000ffff0e7224 */ /* 0x000fe400078e00ff */
[----:B---3--:R-:W-:-:S04]  /*03c0*/  VIADD R11, R5, 0x2 ;  /* 0x00000002050b7836 */ /* 0x008fc80000000000 */
[----:B------:R-:W-:Y:S01]  /*03d0*/  IMAD.WIDE R10, R11, 0x4, R2 ;  /* 0x000000040b0a7825 */ /* 0x000fe200078e0202 */
[----:B------:R-:W-:Y:S02]  /*03e0*/  ISETP.GT.AND P6, PT, R0, -0x2, P6 ;  /* 0xfffffffe0000780c */ /* 0x000fe400037c4270 */
[----:B--2---:R-:W-:Y:S02]  /*03f0*/  SEL R4, R4, RZ, P2 ;  /* 0x000000ff04047207 */ /* 0x004fe40001000000 */
[----:B------:R-:W-:Y:S02]  /*0400*/  FSETP.NAN.AND P2, PT, R9, R9, PT ;  /* 0x000000090900720b */ /* 0x000fe40003f48000 */
[----:B------:R-:W-:Y:S02]  /*0410*/  FSEL R4, R4, -INF , P5 ;  /* 0xff80000004047808 */ /* 0x000fe40002800000 */
[----:B------:R-:W-:-:S04]  /*0420*/  FSETP.NAN.AND P5, PT, R6, R6, PT ;  /* 0x000000060600720b */ /* 0x000fc80003fa8000 */
[----:B------:R-:W-:Y:S02]  /*0430*/  @!P0 FSEL R6, R6, R15, P5 ;  /* 0x0000000f06068208 */ /* 0x000fe40002800000 */
[----:B------:R-:W-:Y:S02]  /*0440*/  FSETP.NAN.AND P0, PT, R4, R4, PT ;  /* 0x000000040400720b */ /* 0x000fe40003f08000 */
[----:B------:R-:W-:-:S04]  /*0450*/  FSETP.GT.AND P5, PT, R9, R6, PT ;  /* 0x000000060900720b */ /* 0x000fc80003fa4000 */
[----:B------:R-:W-:Y:S02]  /*0460*/  @!P2 FSEL R9, R9, R6, P5 ;  /* 0x000000060909a208 */ /* 0x000fe40002800000 */
[----:B------:R-:W-:Y:S02]  /*0470*/  LOP3.LUT R6, R7, R0, RZ, 0xfc, !PT ;  /* 0x0000000007067212 */ /* 0x000fe400078efcff */
[-C--:B------:R-:W-:Y:S02]  /*0480*/  FSETP.GT.AND P5, PT, R4, R9.reuse, PT ;  /* 0x000000090400720b */ /* 0x080fe40003fa4000 */
[----:B------:R-:W-:Y:S01]  /*0490*/  ISETP.GT.AND P2, PT, R6, -0x1, PT ;  /* 0xffffffff0600780c */ /* 0x000fe20003f44270 */
[----:B------:R-:W-:Y:S01]  /*04a0*/  IMAD.MOV.U32 R6, RZ, RZ, RZ ;  /* 0x000000ffff067224 */ /* 0x000fe200078e00ff */
[----:B------:R-:W-:Y:S01]  /*04b0*/  @!P0 FSEL R4, R4, R9, P5 ;  /* 0x0000000904048208 */ /* 0x000fe20002800000 */
[C---:B------:R-:W-:Y:S01]  /*04c0*/  IMAD.WIDE R8, R5.reuse, 0x4, R2 ;  /* 0x0000000405087825 */ /* 0x040fe200078e0202 */
[----:B------:R-:W-:-:S13]  /*04d0*/  ISETP.LT.AND P5, PT, R5, 0x100, P2 ;  /* 0x000001000500780c */ /* 0x000fda00017a1270 */
[----:B------:R1:W2:Y:S01]  /*04e0*/  @P5 LDG.E R6, desc[UR4][R8.64] ;  /* 0x0000000408065981 */ /* 0x0002a2000c1e1900 */
[----:B------:R-:W-:Y:S02]  /*04f0*/  ISETP.GT.AND P0, PT, R7, -0x1, !P4 ;  /* 0xffffffff0700780c */ /* 0x000fe40006704270 */
[----:B----4-:R-:W-:Y:S02]  /*0500*/  SEL R12, R12, RZ, P3 ;  /* 0x000000ff0c0c7207 */ /* 0x010fe40001800000 */
[----:B------:R-:W-:-:S04]  /*0510*/  ISETP.LT.AND P3, PT, R0, 0x2, P0 ;  /* 0x000000020000780c */ /* 0x000fc80000761270 */
[----:B------:R-:W-:-:S13]  /*0520*/  ISETP.LT.AND P3, PT, R5, 0x100, P3 ;  /* 0x000001000500780c */ /* 0x000fda0001f61270 */
[----:B------:R3:W4:Y:S01]  /*0530*/  @P3 LDG.E R14, desc[UR4][R10.64] ;  /* 0x000000040a0e3981 */ /* 0x000722000c1e1900 */
[----:B------:R-:W-:Y:S01]  /*0540*/  FSEL R13, R12, -INF , P1 ;  /* 0xff8000000c0d7808 */ /* 0x000fe20000800000 */
[----:B-1----:R-:W-:Y:S01]  /*0550*/  VIADD R9, R5, 0x1 ;  /* 0x0000000105097836 */ /* 0x002fe20000000000 */
[----:B------:R-:W-:Y:S01]  /*0560*/  ISETP.LT.AND P1, PT, R0, 0x3, P6 ;  /* 0x000000030000780c */ /* 0x000fe20003721270 */
[----:B------:R-:W-:Y:S02]  /*0570*/  IMAD.MOV.U32 R12, RZ, RZ, RZ ;  /* 0x000000ffff0c7224 */ /* 0x000fe400078e00ff */
[----:B------:R-:W-:Y:S01]  /*0580*/  IMAD.WIDE R8, R9, 0x4, R2 ;  /* 0x0000000409087825 */ /* 0x000fe200078e0202 */
[----:B------:R-:W-:-:S13]  /*0590*/  ISETP.LT.AND P1, PT, R5, 0x100, P1 ;  /* 0x000001000500780c */ /* 0x000fda0000f21270 */
[----:B------:R1:W5:Y:S01]  /*05a0*/  @P1 LDG.E R12, desc[UR4][R8.64] ;  /* 0x00000004080c1981 */ /* 0x000362000c1e1900 */
[----:B---3--:R-:W-:-:S04]  /*05b0*/  VIADD R11, R5, 0x3 ;  /* 0x00000003050b7836 */ /* 0x008fc80000000000 */
[----:B------:R-:W-:-:S04]  /*05c0*/  IMAD.WIDE R10, R11, 0x4, R2 ;  /* 0x000000040b0a7825 */ /* 0x000fc800078e0202 */
[----:B-1----:R-:W-:-:S04]  /*05d0*/  VIADD R9, R5, 0x4 ;  /* 0x0000000405097836 */ /* 0x002fc80000000000 */
[----:B------:R-:W-:Y:S01]  /*05e0*/  IMAD.WIDE R8, R9, 0x4, R2 ;  /* 0x0000000409087825 */ /* 0x000fe200078e0202 */
[----:B--2---:R-:W-:Y:S02]  /*05f0*/  SEL R6, R6, RZ, P5 ;  /* 0x000000ff06067207 */ /* 0x004fe40002800000 */
[C---:B------:R-:W-:Y:S02]  /*0600*/  FSETP.NAN.AND P5, PT, R13.reuse, R13, PT ;  /* 0x0000000d0d00720b */ /* 0x040fe40003fa8000 */
[----:B------:R-:W-:Y:S02]  /*0610*/  FSEL R6, R6, -INF , P2 ;  /* 0xff80000006067808 */ /* 0x000fe40001000000 */
[----:B------:R-:W-:-:S09]  /*0620*/  FSETP.GT.AND P2, PT, R13, R4, PT ;  /* 0x000000040d00720b */ /* 0x000fd20003f44000 */
[----:B------:R-:W-:Y:S01]  /*0630*/  @!P5 FSEL R13, R13, R4, P2 ;  /* 0x000000040d0dd208 */ /* 0x000fe20001000000 */
[----:B------:R-:W-:Y:S01]  /*0640*/  IMAD.MOV.U32 R4, RZ, RZ, RZ ;  /* 0x000000ffff047224 */ /* 0x000fe200078e00ff */
[C---:B------:R-:W-:Y:S02]  /*0650*/  FSETP.NAN.AND P5, PT, R6.reuse, R6, PT ;  /* 0x000000060600720b */ /* 0x040fe40003fa8000 */
[----:B------:R-:W-:Y:S02]  /*0660*/  FSETP.GT.AND P2, PT, R6, R13, PT ;  /* 0x0000000d0600720b */ /* 0x000fe40003f44000 */
[----:B----4-:R-:W-:-:S09]  /*0670*/  SEL R14, R14, RZ, P3 ;  /* 0x000000ff0e0e7207 */ /* 0x010fd20001800000 */
[----:B------:R-:W-:Y:S02]  /*0680*/  @!P5 FSEL R6, R6, R13, P2 ;  /* 0x0000000d0606d208 */ /* 0x000fe40001000000 */
[----:B------:R-:W-:-:S04]  /*0690*/  ISETP.GT.AND P2, PT, R7, -0x2, PT ;  /* 0xfffffffe0700780c */ /* 0x000fc80003f44270 */
[----:B------:R-:W-:-:S04]  /*06a0*/  ISETP.GT.AND P5, PT, R0, RZ, P2 ;  /* 0x000000ff0000720c */ /* 0x000fc800017a4270 */
[----:B------:R-:W-:-:S04]  /*06b0*/  ISETP.LT.AND P3, PT, R7, 0x3, P5 ;  /* 0x000000030700780c */ /* 0x000fc80002f61270 */
[----:B------:R-:W-:-:S13]  /*06c0*/  ISETP.LT.AND P3, PT, R5, 0x100, P3 ;  /* 0x000001000500780c */ /* 0x000fda0001f61270 */
[----:B------:R1:W2:Y:S01]  /*06d0*/  @P3 LDG.E R4, desc[UR4][R10.64] ;  /* 0x000000040a043981 */ /* 0x0002a2000c1e1900 */
[----:B------:R-:W-:Y:S02]  /*06e0*/  FSEL R13, R14, -INF , P0 ;  /* 0xff8000000e0d7808 */ /* 0x000fe40000000000 */
[----:B------:R-:W-:Y:S02]  /*06f0*/  ISETP.GT.AND P0, PT, R0, -0x1, PT ;  /* 0xffffffff0000780c */ /* 0x000fe40003f04270 */
[----:B-----5:R-:W-:Y:S01]  /*0700*/  SEL R14, R12, RZ, P1 ;  /* 0x000000ff0c0e7207 */ /* 0x020fe20000800000 */
[----:B------:R-:W-:Y:S01]  /*0710*/  IMAD.MOV.U32 R12, RZ, RZ, RZ ;  /* 0x000000ffff0c7224 */ /* 0x000fe200078e00ff */
[----:B------:R-:W-:-:S04]  /*0720*/  ISETP.GT.AND P0, PT, R7, -0x2, P0 ;  /* 0xfffffffe0700780c */ /* 0x000fc80000704270 */
[----:B------:R-:W-:-:S04]  /*0730*/  ISETP.LT.AND P1, PT, R7, 0x3, P0 ;  /* 0x000000030700780c */ /* 0x000fc80000721270 */
[----:B------:R-:W-:-:S13]  /*0740*/  ISETP.LT.AND P1, PT, R5, 0x100, P1 ;  /* 0x000001000500780c */ /* 0x000fda0000f21270 */
[----:B------:R3:W4:Y:S01]  /*0750*/  @P1 LDG.E R12, desc[UR4][R8.64] ;  /* 0x00000004080c1981 */ /* 0x000722000c1e1900 */
[----:B-1----:R-:W-:Y:S01]  /*0760*/  FSEL R10, R14, -INF , P6 ;  /* 0xff8000000e0a7808 */ /* 0x002fe20003000000 */
[----:B------:R-:W-:Y:S01]  /*0770*/  VIADD R11, R5, 0x6 ;  /* 0x00000006050b7836 */ /* 0x000fe20000000000 */
[----:B------:R-:W-:Y:S02]  /*0780*/  ISETP.GT.AND P2, PT, R0, -0x2, P2 ;  /* 0xfffffffe0000780c */ /* 0x000fe40001744270 */
[----:B------:R-:W-:Y:S02]  /*0790*/  FSETP.NAN.AND P6, PT, R10, R10, PT ;  /* 0x0000000a0a00720b */ /* 0x000fe40003fc8000 */
[----:B------:R-:W-:Y:S01]  /*07a0*/  ISETP.GT.AND P4, PT, R7, -0x2, !P4 ;  /* 0xfffffffe0700780c */ /* 0x000fe20006784270 */
[----:B---3--:R-:W-:-:S04]  /*07b0*/  VIADD R9, R5, 0x5 ;  /* 0x0000000505097836 */ /* 0x008fc80000000000 */
[----:B------:R-:W-:Y:S01]  /*07c0*/  IMAD.WIDE R8, R9, 0x4, R2 ;  /* 0x0000000409087825 */ /* 0x000fe200078e0202 */
[----:B--2---:R-:W-:Y:S02]  /*07d0*/  SEL R4, R4, RZ, P3 ;  /* 0x000000ff04047207 */ /* 0x004fe40001800000 */
[----:B------:R-:W-:Y:S02]  /*07e0*/  FSETP.NAN.AND P3, PT, R13, R13, PT ;  /* 0x0000000d0d00720b */ /* 0x000fe40003f68000 */
[----:B------:R-:W-:Y:S02]  /*07f0*/  FSEL R14, R4, -INF , P5 ;  /* 0xff800000040e7808 */ /* 0x000fe40002800000 */
[----:B------:R-:W-:-:S04]  /*0800*/  FSETP.GT.AND P5, PT, R10, R6, PT ;  /* 0x000000060a00720b */ /* 0x000fc80003fa4000 */
[----:B------:R-:W-:Y:S01]  /*0810*/  @!P6 FSEL R10, R10, R6, P5 ;  /* 0x000000060a0ae208 */ /* 0x000fe20002800000 */
[----:B------:R-:W-:Y:S01]  /*0820*/  IMAD.MOV.U32 R6, RZ, RZ, RZ ;  /* 0x000000ffff067224 */ /* 0x000fe200078e00ff */
[----:B------:R-:W-:Y:S02]  /*0830*/  FSETP.NAN.AND P5, PT, R14, R14, PT ;  /* 0x0000000e0e00720b */ /* 0x000fe40003fa8000 */
[----:B------:R-:W-:-:S04]  /*0840*/  FSETP.GT.AND P6, PT, R13, R10, PT ;  /* 0x0000000a0d00720b */ /* 0x000fc80003fc4000 */
[----:B------:R-:W-:Y:S02]  /*0850*/  @!P3 FSEL R13, R13, R10, P6 ;  /* 0x0000000a0d0db208 */ /* 0x000fe40003000000 */
[----:B------:R-:W-:Y:S02]  /*0860*/  ISETP.LT.AND P3, PT, R7, 0x3, P2 ;  /* 0x000000030700780c */ /* 0x000fe40001761270 */
[-C--:B------:R-:W-:Y:S02]  /*0870*/  FSETP.GT.AND P6, PT, R14, R13.reuse, PT ;  /* 0x0000000d0e00720b */ /* 0x080fe40003fc4000 */
[----:B------:R-:W-:Y:S02]  /*0880*/  ISETP.LT.AND P3, PT, R0, 0x3, P3 ;  /* 0x000000030000780c */ /* 0x000fe40001f61270 */
[----:B------:R-:W-:Y:S02]  /*0890*/  @!P5 FSEL R14, R14, R13, P6 ;  /* 0x0000000d0e0ed208 */ /* 0x000fe40003000000 */
[----:B------:R-:W-:-:S02]  /*08a0*/  ISETP.LT.AND P3, PT, R5, 0x100, P3 ;  /* 0x000001000500780c */ /* 0x000fc40001f61270 */
[----:B------:R-:W-:-:S04]  /*08b0*/  ISETP.LT.AND P5, PT, R7, 0x3, P4 ;  /* 0x000000030700780c */ /* 0x000fc800027a1270 */
[----:B------:R-:W-:-:S04]  /*08c0*/  ISETP.LT.AND P5, PT, R0, 0x2, P5 ;  /* 0x000000020000780c */ /* 0x000fc80002fa1270 */
[----:B------:R-:W-:-:S03]  /*08d0*/  ISETP.LT.AND P6, PT, R5, 0x100, P5 ;  /* 0x000001000500780c */ /* 0x000fc60002fc1270 */
[----:B------:R1:W2:Y:S01]  /*08e0*/  @P3 LDG.E R6, desc[UR4][R8.64] ;  /* 0x0000000408063981 */ /* 0x0002a2000c1e1900 */
[----:B------:R-:W-:Y:S02]  /*08f0*/  IMAD.MOV.U32 R13, RZ, RZ, RZ ;  /* 0x000000ffff0d7224 */ /* 0x000fe400078e00ff */
[----:B------:R-:W-:Y:S02]  /*0900*/  VIADD R4, R7, 0x2 ;  /* 0x0000000207047836 */ /* 0x000fe40000000000 */
[----:B------:R-:W-:-:S03]  /*0910*/  IMAD.WIDE R10, R11, 0x4, R2 ;  /* 0x000000040b0a7825 */ /* 0x000fc600078e0202 */
[----:B------:R-:W-:Y:S02]  /*0920*/  ISETP.GE.U32.AND P5, PT, R4, 0x5, PT ;  /* 0x000000050400780c */ /* 0x000fe40003fa6070 */
[----:B------:R3:W5:Y:S01]  /*0930*/  @P6 LDG.E R13, desc[UR4][R10.64] ;  /* 0x000000040a0d6981 */ /* 0x000762000c1e1900 */
[----:B----4-:R-:W-:Y:S01]  /*0940*/  SEL R12, R12, RZ, P1 ;  /* 0x000000ff0c0c7207 */ /* 0x010fe20000800000 */
[----:B-1----:R-:W-:Y:S01]  /*0950*/  VIADD R9, R5, 0x7 ;  /* 0x0000000705097836 */ /* 0x002fe20000000000 */
[----:B------:R-:W-:Y:S01]  /*0960*/  ISETP.GT.AND P1, PT, R0, RZ, !P5 ;  /* 0x000000ff0000720c */ /* 0x000fe20006f24270 */
[----:B------:R-:W-:Y:S01]  /*0970*/  IMAD.MOV.U32 R4, RZ, RZ, RZ ;  /* 0x000000ffff047224 */ /* 0x000fe200078e00ff */
[----:B------:R-:W-:Y:S01]  /*0980*/  FSEL R15, R12, -INF , P0 ;  /* 0xff8000000c0f7808 */ /* 0x000fe20000000000 */
[----:B------:R-:W-:Y:S01]  /*0990*/  IMAD.WIDE R8, R9, 0x4, R2 ;  /* 0x0000000409087825 */ /* 0x000fe200078e0202 */
[----:B------:R-:W-:-:S04]  /*09a0*/  ISETP.LT.AND P0, PT, R7, 0x2, P1 ;  /* 0x000000020700780c */ /* 0x000fc80000f01270 */
[----:B------:R-:W-:-:S13]  /*09b0*/  ISETP.LT.AND P0, PT, R5, 0x100, P0 ;  /* 0x000001000500780c */ /* 0x000fda0000701270 */
[----:B------:R1:W4:Y:S01]  /*09c0*/  @P0 LDG.E R4, desc[UR4][R8.64] ;  /* 0x0000000408040981 */ /* 0x000322000c1e1900 */
[----:B---3--:R-:W-:Y:S02]  /*09d0*/  IMAD.MOV.U32 R10, RZ, RZ, RZ ;  /* 0x000000ffff0a7224 */ /* 0x008fe400078e00ff */
[----:B-1----:R-:W-:-:S04]  /*09e0*/  VIADD R9, R5, 0x9 ;  /* 0x0000000905097836 */ /* 0x002fc80000000000 */
[----:B------:R-:W-:-:S04]  /*09f0*/  IMAD.WIDE R8, R9, 0x4, R2 ;  /* 0x0000000409087825 */ /* 0x000fc800078e0202 */
[----:B------:R-:W-:Y:S01]  /*0a00*/  IMAD.MOV.U32 R12, RZ, RZ, RZ ;  /* 0x000000ffff0c7224 */ /* 0x000fe200078e00ff */
[----:B--2---:R-:W-:Y:S02]  /*0a10*/  SEL R6, R6, RZ, P3 ;  /* 0x000000ff06067207 */ /* 0x004fe40001800000 */
[----:B------:R-:W-:Y:S02]  /*0a20*/  FSETP.NAN.AND P3, PT, R15, R15, PT ;  /* 0x0000000f0f00720b */ /* 0x000fe40003f68000 */
[----:B------:R-:W-:-:S04]  /*0a30*/  FSEL R6, R6, -INF , P2 ;  /* 0xff80000006067808 */ /* 0x000fc80001000000 */
[----:B------:R-:W-:Y:S02]  /*0a40*/  FSETP.NAN.AND P2, PT, R6, R6, PT ;  /* 0x000000060600720b */ /* 0x000fe40003f48000 */
[----:B-----5:R-:W-:Y:S02]  /*0a50*/  SEL R13, R13, RZ, P6 ;  /* 0x000000ff0d0d7207 */ /* 0x020fe40003000000 */
[-C--:B------:R-:W-:Y:S02]  /*0a60*/  FSETP.GT.AND P6, PT, R15, R14.reuse, PT ;  /* 0x0000000e0f00720b */ /* 0x080fe40003fc4000 */
[----:B------:R-:W-:Y:S02]  /*0a70*/  FSEL R11, R13, -INF , P4 ;  /* 0xff8000000d0b7808 */ /* 0x000fe40002000000 */
[----:B------:R-:W-:Y:S02]  /*0a80*/  @!P3 FSEL R15, R15, R14, P6 ;  /* 0x0000000e0f0fb208 */ /* 0x000fe40003000000 */
[----:B------:R-:W-:-:S02]  /*0a90*/  FSETP.NAN.AND P4, PT, R11, R11, PT ;  /* 0x0000000b0b00720b */ /* 0x000fc40003f88000 */
[-C--:B------:R-:W-:Y:S02]  /*0aa0*/  FSETP.GT.AND P3, PT, R6, R15.reuse, PT ;  /* 0x0000000f0600720b */ /* 0x080fe40003f64000 */
[----:B------:R-:W-:Y:S02]  /*0ab0*/  ISETP.GT.AND P6, PT, R0, -0x1, !P5 ;  /* 0xffffffff0000780c */ /* 0x000fe40006fc4270 */
[----:B------:R-:W-:Y:S02]  /*0ac0*/  @!P2 FSEL R6, R6, R15, P3 ;  /* 0x0000000f0606a208 */ /* 0x000fe40001800000 */
[----:B------:R-:W-:Y:S02]  /*0ad0*/  ISETP.GE.AND P3, PT, R7, 0x2, PT ;  /* 0x000000020700780c */ /* 0x000fe40003f66270 */
[----:B------:R-:W-:-:S04]  /*0ae0*/  FSETP.GT.AND P2, PT, R11, R6, PT ;  /* 0x000000060b00720b */ /* 0x000fc80003f44000 */
[----:B------:R-:W-:Y:S01]  /*0af0*/  @!P4 FSEL R11, R11, R6, P2 ;  /* 0x000000060b0bc208 */ /* 0x000fe20001000000 */
[----:B------:R-:W-:Y:S01]  /*0b00*/  VIADD R6, R0, 0x2 ;  /* 0x0000000200067836 */ /* 0x000fe20000000000 */
[----:B------:R-:W-:Y:S01]  /*0b10*/  ISETP.LT.AND P4, PT, R7, 0x2, P6 ;  /* 0x000000020700780c */ /* 0x000fe20003781270 */
[C---:B------:R-:W-:Y:S01]  /*0b20*/  VIADD R7, R5.reuse, 0x8 ;  /* 0x0000000805077836 */ /* 0x040fe20000000000 */
[----:B----4-:R-:W-:Y:S02]  /*0b30*/  SEL R4, R4, RZ, P0 ;  /* 0x000000ff04047207 */ /* 0x010fe40000000000 */
[C---:B------:R-:W-:Y:S02]  /*0b40*/  ISETP.LT.AND P2, PT, R0.reuse, 0x3, !P3 ;  /* 0x000000030000780c */ /* 0x040fe40005f41270 */
[----:B------:R-:W-:Y:S02]  /*0b50*/  ISETP.GT.AND P0, PT, R0, -0x2, !P5 ;  /* 0xfffffffe0000780c */ /* 0x000fe40006f04270 */
[----:B------:R-:W-:-:S02]  /*0b60*/  ISETP.LT.AND P4, PT, R5, 0x100, P4 ;  /* 0x000001000500780c */ /* 0x000fc40002781270 */
[----:B------:R-:W-:Y:S02]  /*0b70*/  PLOP3.LUT P2, PT, P2, P0, PT, 0x80, 0x0 ;  /* 0x000000000000781c */ /* 0x000fe40001741070 */
[----:B------:R-:W-:Y:S01]  /*0b80*/  ISETP.LT.AND P3, PT, R0, 0x2, !P3 ;  /* 0x000000020000780c */ /* 0x000fe20005f61270 */
[----:B------:R-:W-:Y:S01]  /*0b90*/  IMAD.MOV.U32 R0, RZ, RZ, RZ ;  /* 0x000000ffff007224 */ /* 0x000fe200078e00ff */
[----:B------:R-:W-:Y:S01]  /*0ba0*/  ISETP.LT.U32.AND P5, PT, R6, 0x5, !P5 ;  /* 0x000000050600780c */ /* 0x000fe20006fa1070 */
[----:B------:R-:W-:Y:S01]  /*0bb0*/  IMAD.WIDE R6, R7, 0x4, R2 ;  /* 0x0000000407067825 */ /* 0x000fe200078e0202 */
[----:B------:R-:W-:Y:S02]  /*0bc0*/  ISETP.LT.AND P2, PT, R5, 0x100, P2 ;  /* 0x000001000500780c */ /* 0x000fe40001741270 */
[----:B------:R-:W-:-:S03]  /*0bd0*/  PLOP3.LUT P3, PT, P3, P5, PT, 0x80, 0x0 ;  /* 0x000000000000781c */ /* 0x000fc60001f6b070 */
[----:B------:R1:W2:Y:S01]  /*0be0*/  @P4 LDG.E R0, desc[UR4][R6.64] ;  /* 0x0000000406004981 */ /* 0x0002a2000c1e1900 */
[C---:B------:R-:W-:Y:S01]  /*0bf0*/  ISETP.LT.AND P3, PT, R5.reuse, 0x100, P3 ;  /* 0x000001000500780c */ /* 0x040fe20001f61270 */
[----:B------:R-:W-:-:S06]  /*0c00*/  VIADD R13, R5, 0xa ;  /* 0x0000000a050d7836 */ /* 0x000fcc0000000000 */
[----:B------:R-:W3:Y:S01]  /*0c10*/  @P2 LDG.E R10, desc[UR4][R8.64] ;  /* 0x00000004080a2981 */ /* 0x000ee2000c1e1900 */
[----:B------:R-:W-:Y:S01]  /*0c20*/  IMAD.WIDE R2, R13, 0x4, R2 ;  /* 0x000000040d027825 */ /* 0x000fe200078e0202 */
[----:B------:R-:W-:Y:S01]  /*0c30*/  FSEL R4, R4, -INF , P1 ;  /* 0xff80000004047808 */ /* 0x000fe20000800000 */
[----:B-1----:R-:W1:Y:S03]  /*0c40*/  LDC.64 R6, c[0x0][0x218] ;  /* 0x00008600ff067b82 */ /* 0x002e660000000a00 */
[----:B------:R1:W4:Y:S01]  /*0c50*/  @P3 LDG.E R12, desc[UR4][R2.64] ;  /* 0x00000004020c3981 */ /* 0x000322000c1e1900 */
[----:B------:R-:W-:Y:S01]  /*0c60*/  FSETP.NAN.AND P1, PT, R4, R4, PT ;  /* 0x000000040400720b */ /* 0x000fe20003f28000 */
[----:B-1----:R-:W-:Y:S01]  /*0c70*/  IMAD.WIDE R2, R5, 0x4, R6 ;  /* 0x0000000405027825 */ /* 0x002fe200078e0206 */
[----:B--2---:R-:W-:Y:S02]  /*0c80*/  SEL R0, R0, RZ, P4 ;  /* 0x000000ff00007207 */ /* 0x004fe40002000000 */
[----:B------:R-:W-:-:S02]  /*0c90*/  FSETP.GT.AND P4, PT, R4, R11, PT ;  /* 0x0000000b0400720b */ /* 0x000fc40003f84000 */
[----:B------:R-:W-:-:S07]  /*0ca0*/  FSEL R13, R0, -INF , P6 ;  /* 0xff800000000d7808 */ /* 0x000fce0003000000 */
[----:B------:R-:W-:Y:S02]  /*0cb0*/  @!P1 FSEL R4, R4, R11, P4 ;  /* 0x0000000b04049208 */ /* 0x000fe40002000000 */
[----:B---3--:R-:W-:Y:S02]  /*0cc0*/  SEL R10, R10, RZ, P2 ;  /* 0x000000ff0a0a7207 */ /* 0x008fe40001000000 */
[C---:B------:R-:W-:Y:S02]  /*0cd0*/  FSETP.NAN.AND P2, PT, R13.reuse, R13, PT ;  /* 0x0000000d0d00720b */ /* 0x040fe40003f48000 */
[----:B------:R-:W-:Y:S02]  /*0ce0*/  FSEL R10, R10, -INF , P0 ;  /* 0xff8000000a0a7808 */ /* 0x000fe40000000000 */
[----:B------:R-:W-:Y:S02]  /*0cf0*/  FSETP.GT.AND P0, PT, R13, R4, PT ;  /* 0x000000040d00720b */ /* 0x000fe40003f04000 */
[----:B------:R-:W-:-:S02]  /*0d00*/  FSETP.NAN.AND P1, PT, R10, R10, PT ;  /* 0x0000000a0a00720b */ /* 0x000fc40003f28000 */
[----:B----4-:R-:W-:-:S04]  /*0d10*/  SEL R12, R12, RZ, P3 ;  /* 0x000000ff0c0c7207 */ /* 0x010fc80001800000 */
[----:B------:R-:W-:Y:S02]  /*0d20*/  FSEL R9, R12, -INF , P5 ;  /* 0xff8000000c097808 */ /* 0x000fe40002800000 */
[----:B------:R-:W-:Y:S02]  /*0d30*/  @!P2 FSEL R13, R13, R4, P0 ;  /* 0x000000040d0da208 */ /* 0x000fe40000000000 */
[----:B------:R-:W-:Y:S02]  /*0d40*/  FSETP.NAN.AND P2, PT, R9, R9, PT ;  /* 0x000000090900720b */ /* 0x000fe40003f48000 */
[----:B------:R-:W-:-:S04]  /*0d50*/  FSETP.GT.AND P0, PT, R10, R13, PT ;  /* 0x0000000d0a00720b */ /* 0x000fc80003f04000 */
[----:B------:R-:W-:Y:S02]  /*0d60*/  @!P1 FSEL R10, R10, R13, P0 ;  /* 0x0000000d0a0a9208 */ /* 0x000fe40000000000 */
[----:B------:R-:W-:Y:S02]  /*0d70*/  ISETP.GE.AND P1, PT, R5, 0x100, PT ;  /* 0x000001000500780c */ /* 0x000fe40003f26270 */
[----:B------:R-:W-:-:S04]  /*0d80*/  FSETP.GT.AND P0, PT, R9, R10, PT ;  /* 0x0000000a0900720b */ /* 0x000fc80003f04000 */
[----:B------:R-:W-:-:S07]  /*0d90*/  @!P2 FSEL R9, R9, R10, P0 ;  /* 0x0000000a0909a208 */ /* 0x000fce0000000000 */
[----:B------:R-:W-:Y:S05]  /*0da0*/  @P1 EXIT ;  /* 0x000000000000194d */ /* 0x000fea0003800000 */
[----:B------:R-:W-:Y:S01]  /*0db0*/  STG.E desc[UR4][R2.64], R9 ;  /* 0x0000000902007986 */ /* 0x000fe2000c101904 */
[----:B------:R-:W-:Y:S05]  /*0dc0*/  EXIT ;  /* 0x000000000000794d */ /* 0x000fea0003800000 */
.L_x_0:
[----:B------:R-:W-:-:S00]  /*0dd0*/  BRA `(.L_x_0) ;  /* 0xfffffffc00fc7947 */ /* 0x000fc0000383ffff */
[----:B------:R-:W-:-:S00]  /*0de0*/  NOP ;  /* 0x0000000000007918 */ /* 0x000fc00000000000 */
        /* <DEDUP_REMOVED lines=9> */
.L_x_1:


//--------------------- .nv.constant0.triton_poi_fused_max_pool2d_with_indices_0 --------------------------
	.section	.nv.constant0.triton_poi_fused_max_pool2d_with_indices_0,"a",@progbits
	.sectionflags	@""
	.align	4
.nv.constant0.triton_poi_fused_max_pool2d_with_indices_0:
	.zero		548
